//
// Generated by NVIDIA NVVM Compiler
//
// Compiler Build ID: CL-36424714
// Cuda compilation tools, release 13.0, V13.0.88
// Based on NVVM 20.0.0
//

.version 9.0
.target sm_100
.address_size 64

	// .globl	_Z22bitwise_or_bool_kernelPKjS0_Pjii

.visible .entry _Z22bitwise_or_bool_kernelPKjS0_Pjii(
	.param .u64 .ptr .align 1 _Z22bitwise_or_bool_kernelPKjS0_Pjii_param_0,
	.param .u64 .ptr .align 1 _Z22bitwise_or_bool_kernelPKjS0_Pjii_param_1,
	.param .u64 .ptr .align 1 _Z22bitwise_or_bool_kernelPKjS0_Pjii_param_2,
	.param .u32 _Z22bitwise_or_bool_kernelPKjS0_Pjii_param_3,
	.param .u32 _Z22bitwise_or_bool_kernelPKjS0_Pjii_param_4
)
{
	.reg .pred 	%p<6>;
	.reg .b32 	%r<18>;
	.reg .b64 	%rd<13>;

	ld.param.u64 	%rd1, [_Z22bitwise_or_bool_kernelPKjS0_Pjii_param_0];
	ld.param.u64 	%rd2, [_Z22bitwise_or_bool_kernelPKjS0_Pjii_param_1];
	ld.param.u64 	%rd3, [_Z22bitwise_or_bool_kernelPKjS0_Pjii_param_2];
	ld.param.u32 	%r6, [_Z22bitwise_or_bool_kernelPKjS0_Pjii_param_3];
	ld.param.u32 	%r7, [_Z22bitwise_or_bool_kernelPKjS0_Pjii_param_4];
	mov.u32 	%r8, %ctaid.y;
	mov.u32 	%r9, %ntid.y;
	mov.u32 	%r10, %tid.y;
	mad.lo.s32 	%r1, %r8, %r9, %r10;
	mov.u32 	%r11, %ctaid.x;
	mov.u32 	%r12, %ntid.x;
	mov.u32 	%r13, %tid.x;
	mad.lo.s32 	%r2, %r11, %r12, %r13;
	setp.ge.s32 	%p1, %r1, %r7;
	setp.ge.s32 	%p2, %r2, %r6;
	or.pred  	%p3, %p2, %p1;
	@%p3 bra 	$L__BB0_4;
	cvta.to.global.u64 	%rd4, %rd1;
	mad.lo.s32 	%r3, %r6, %r1, %r2;
	mul.wide.s32 	%rd5, %r3, 4;
	add.s64 	%rd6, %rd4, %rd5;
	ld.global.u32 	%r15, [%rd6];
	setp.ne.s32 	%p4, %r15, 0;
	mov.b32 	%r17, 1;
	@%p4 bra 	$L__BB0_3;
	cvta.to.global.u64 	%rd7, %rd2;
	add.s64 	%rd9, %rd7, %rd5;
	ld.global.u32 	%r16, [%rd9];
	setp.ne.s32 	%p5, %r16, 0;
	selp.u32 	%r17, 1, 0, %p5;
$L__BB0_3:
	cvta.to.global.u64 	%rd10, %rd3;
	add.s64 	%rd12, %rd10, %rd5;
	st.global.u32 	[%rd12], %r17;
$L__BB0_4:
	ret;

}


// ===== COMPILED SASS (sm_100) =====

	.target	sm_100

	.elftype	@"ET_EXEC"


//--------------------- .note.nv.tkinfo           --------------------------
	.section	.note.nv.tkinfo,"",@"SHT_NOTE"
	.sectionflags	@"SHF_NOTE_NV_TKINFO"
	.tkinfo
        /*0018*/ 	.word	0x00000002
        /*0030*/ 	.string	""
        /*0030*/ 	.string	"ptxas"
        /*0030*/ 	.string	"Cuda compilation tools, release 13.0, V13.0.88"
        /*0030*/ 	.string	"Build cuda_13.0.r13.0/compiler.36424714_0"
        /*0030*/ 	.string	"-arch sm_100 -m 64 "



//--------------------- .note.nv.cuinfo           --------------------------
	.section	.note.nv.cuinfo,"",@"SHT_NOTE"
	.sectionflags	@"SHF_NOTE_NV_CUINFO"
        /*0018*/ 	.short	0x0002
        /*001a*/ 	.short	0x0064
        /*001c*/ 	.short	0x0082
	.zero		2


//--------------------- .nv.info                  --------------------------
	.section	.nv.info,"",@"SHT_CUDA_INFO"
	.align	4


	//----- nvinfo : EIATTR_REGCOUNT
	.align		4
        /*0000*/ 	.byte	0x04, 0x2f
        /*0002*/ 	.short	(.L_1 - .L_0)
	.align		4
.L_0:
        /*0004*/ 	.word	index@(_Z22bitwise_or_bool_kernelPKjS0_Pjii)
        /*0008*/ 	.word	0x0000000c


	//----- nvinfo : EIATTR_FRAME_SIZE
	.align		4
.L_1:
        /*000c*/ 	.byte	0x04, 0x11
        /*000e*/ 	.short	(.L_3 - .L_2)
	.align		4
.L_2:
        /*0010*/ 	.word	index@(_Z22bitwise_or_bool_kernelPKjS0_Pjii)
        /*0014*/ 	.word	0x00000000


	//----- nvinfo : EIATTR_MIN_STACK_SIZE
	.align		4
.L_3:
        /*0018*/ 	.byte	0x04, 0x12
        /*001a*/ 	.short	(.L_5 - .L_4)
	.align		4
.L_4:
        /*001c*/ 	.word	index@(_Z22bitwise_or_bool_kernelPKjS0_Pjii)
        /*0020*/ 	.word	0x00000000
.L_5:


//--------------------- .nv.compat                --------------------------
	.section	.nv.compat,"",@"SHT_CUDA_COMPAT_INFO"
	.align	4
        /*0000*/ 	.byte	0x02, 0x09, 0x00, 0x00, 0x02, 0x02, 0x01, 0x00, 0x02, 0x05, 0x05, 0x00, 0x03, 0x07, 0x01, 0x01
        /*0010*/ 	.byte	0x02, 0x03, 0x00, 0x00, 0x02, 0x06, 0x01, 0x00, 0x04, 0x0b, 0x08, 0x00, 0x09, 0x00, 0x00, 0x00
        /*0020*/ 	.byte	0x00, 0x00, 0x00, 0x00


//--------------------- .nv.info._Z22bitwise_or_bool_kernelPKjS0_Pjii --------------------------
	.section	.nv.info._Z22bitwise_or_bool_kernelPKjS0_Pjii,"",@"SHT_CUDA_INFO"
	.sectionflags	@""
	.align	4


	//----- nvinfo : EIATTR_CUDA_API_VERSION
	.align		4
        /*0000*/ 	.byte	0x04, 0x37
        /*0002*/ 	.short	(.L_7 - .L_6)
.L_6:
        /*0004*/ 	.word	0x00000082


	//----- nvinfo : EIATTR_KPARAM_INFO
	.align		4
.L_7:
        /*0008*/ 	.byte	0x04, 0x17
        /*000a*/ 	.short	(.L_9 - .L_8)
.L_8:
        /*000c*/ 	.word	0x00000000
        /*0010*/ 	.short	0x0004
        /*0012*/ 	.short	0x001c
        /*0014*/ 	.byte	0x00, 0xf0, 0x11, 0x00


	//----- nvinfo : EIATTR_KPARAM_INFO
	.align		4
.L_9:
        /*0018*/ 	.byte	0x04, 0x17
        /*001a*/ 	.short	(.L_11 - .L_10)
.L_10:
        /*001c*/ 	.word	0x00000000
        /*0020*/ 	.short	0x0003
        /*0022*/ 	.short	0x0018
        /*0024*/ 	.byte	0x00, 0xf0, 0x11, 0x00


	//----- nvinfo : EIATTR_KPARAM_INFO
	.align		4
.L_11:
        /*0028*/ 	.byte	0x04, 0x17
        /*002a*/ 	.short	(.L_13 - .L_12)
.L_12:
        /*002c*/ 	.word	0x00000000
        /*0030*/ 	.short	0x0002
        /*0032*/ 	.short	0x0010
        /*0034*/ 	.byte	0x00, 0xf5, 0x21, 0x00


	//----- nvinfo : EIATTR_KPARAM_INFO
	.align		4
.L_13:
        /*0038*/ 	.byte	0x04, 0x17
        /*003a*/ 	.short	(.L_15 - .L_14)
.L_14:
        /*003c*/ 	.word	0x00000000
        /*0040*/ 	.short	0x0001
        /*0042*/ 	.short	0x0008
        /*0044*/ 	.byte	0x00, 0xf5, 0x21, 0x00


	//----- nvinfo : EIATTR_KPARAM_INFO
	.align		4
.L_15:
        /*0048*/ 	.byte	0x04, 0x17
        /*004a*/ 	.short	(.L_17 - .L_16)
.L_16:
        /*004c*/ 	.word	0x00000000
        /*0050*/ 	.short	0x0000
        /*0052*/ 	.short	0x0000
        /*0054*/ 	.byte	0x00, 0xf5, 0x21, 0x00


	//----- nvinfo : EIATTR_SPARSE_MMA_MASK
	.align		4
.L_17:
        /*0058*/ 	.byte	0x03, 0x50
        /*005a*/ 	.short	0x0000


	//----- nvinfo : EIATTR_MAXREG_COUNT
	.align		4
        /*005c*/ 	.byte	0x03, 0x1b
        /*005e*/ 	.short	0x00ff


	//----- nvinfo : EIATTR_MERCURY_ISA_VERSION
	.align		4
        /*0060*/ 	.byte	0x03, 0x5f
        /*0062*/ 	.short	0x0101


	//----- nvinfo : EIATTR_VRC_CTA_INIT_COUNT
	.align		4
        /*0064*/ 	.byte	0x02, 0x4a
	.zero		1
	.zero		1


	//----- nvinfo : EIATTR_EXIT_INSTR_OFFSETS
	.align		4
        /*0068*/ 	.byte	0x04, 0x1c
        /*006a*/ 	.short	(.L_19 - .L_18)


	//   ....[0]....
.L_18:
        /*006c*/ 	.word	0x000000c0


	//   ....[1]....
        /*0070*/ 	.word	0x000001f0


	//----- nvinfo : EIATTR_CRS_STACK_SIZE
	.align		4
.L_19:
        /*0074*/ 	.byte	0x04, 0x1e
        /*0076*/ 	.short	(.L_21 - .L_20)
.L_20:
        /*0078*/ 	.word	0x00000000


	//----- nvinfo : EIATTR_CBANK_PARAM_SIZE
	.align		4
.L_21:
        /*007c*/ 	.byte	0x03, 0x19
        /*007e*/ 	.short	0x0020


	//----- nvinfo : EIATTR_PARAM_CBANK
	.align		4
        /*0080*/ 	.byte	0x04, 0x0a
        /*0082*/ 	.short	(.L_23 - .L_22)
	.align		4
.L_22:
        /*0084*/ 	.word	index@(.nv.constant0._Z22bitwise_or_bool_kernelPKjS0_Pjii)
        /*0088*/ 	.short	0x0380
        /*008a*/ 	.short	0x0020


	//----- nvinfo : EIATTR_SW_WAR
	.align		4
.L_23:
        /*008c*/ 	.byte	0x04, 0x36
        /*008e*/ 	.short	(.L_25 - .L_24)
.L_24:
        /*0090*/ 	.word	0x00000008
.L_25:


//--------------------- .nv.callgraph             --------------------------
	.section	.nv.callgraph,"",@"SHT_CUDA_CALLGRAPH"
	.align	4
	.sectionentsize	8
	.align		4
        /*0000*/ 	.word	0x00000000
	.align		4
        /*0004*/ 	.word	0xffffffff
	.align		4
        /*0008*/ 	.word	0x00000000
	.align		4
        /*000c*/ 	.word	0xfffffffe
	.align		4
        /*0010*/ 	.word	0x00000000
	.align		4
        /*0014*/ 	.word	0xfffffffd
	.align		4
        /*0018*/ 	.word	0x00000000
	.align		4
        /*001c*/ 	.word	0xfffffffc


//--------------------- .text._Z22bitwise_or_bool_kernelPKjS0_Pjii --------------------------
	.section	.text._Z22bitwise_or_bool_kernelPKjS0_Pjii,"ax",@progbits
	.align	128
        .global         _Z22bitwise_or_bool_kernelPKjS0_Pjii
        .type           _Z22bitwise_or_bool_kernelPKjS0_Pjii,@function
        .size           _Z22bitwise_or_bool_kernelPKjS0_Pjii,(.L_x_3 - _Z22bitwise_or_bool_kernelPKjS0_Pjii)
        .other          _Z22bitwise_or_bool_kernelPKjS0_Pjii,@"STO_CUDA_ENTRY STV_DEFAULT"
_Z22bitwise_or_bool_kernelPKjS0_Pjii:
.text._Z22bitwise_or_bool_kernelPKjS0_Pjii:
[----:B------:R-:W-:Y:S01]  /*0000*/  LDC R1, c[0x0][0x37c] ;  /* 0x0000df00ff017b82 */ /* 0x000fe20000000800 */
[----:B------:R-:W0:Y:S07]  /*0010*/  S2R R3, SR_TID.Y ;  /* 0x0000000000037919 */ /* 0x000e2e0000002200 */
[----:B------:R-:W0:Y:S01]  /*0020*/  S2UR UR4, SR_CTAID.Y ;  /* 0x00000000000479c3 */ /* 0x000e220000002600 */
[----:B------:R-:W1:Y:S01]  /*0030*/  LDCU.64 UR6, c[0x0][0x398] ;  /* 0x00007300ff0677ac */ /* 0x000e620008000a00 */
[----:B------:R-:W2:Y:S06]  /*0040*/  S2R R2, SR_TID.X ;  /* 0x0000000000027919 */ /* 0x000eac0000002100 */
[----:B------:R-:W0:Y:S08]  /*0050*/  LDC R0, c[0x0][0x364] ;  /* 0x0000d900ff007b82 */ /* 0x000e300000000800 */
[----:B------:R-:W2:Y:S08]  /*0060*/  S2UR UR5, SR_CTAID.X ;  /* 0x00000000000579c3 */ /* 0x000eb00000002500 */
[----:B------:R-:W2:Y:S01]  /*0070*/  LDC R5, c[0x0][0x360] ;  /* 0x0000d800ff057b82 */ /* 0x000ea20000000800 */
[----:B0-----:R-:W-:-:S05]  /*0080*/  IMAD R0, R0, UR4, R3 ;  /* 0x0000000400007c24 */ /* 0x001fca000f8e0203 */
[----:B-1----:R-:W-:Y:S01]  /*0090*/  ISETP.GE.AND P0, PT, R0, UR7, PT ;  /* 0x0000000700007c0c */ /* 0x002fe2000bf06270 */
[----:B--2---:R-:W-:-:S05]  /*00a0*/  IMAD R5, R5, UR5, R2 ;  /* 0x0000000505057c24 */ /* 0x004fca000f8e0202 */
[----:B------:R-:W-:-:S13]  /*00b0*/  ISETP.GE.OR P0, PT, R5, UR6, P0 ;  /* 0x0000000605007c0c */ /* 0x000fda0008706670 */
[----:B------:R-:W-:Y:S05]  /*00c0*/  @P0 EXIT ;  /* 0x000000000000094d */ /* 0x000fea0003800000 */
[----:B------:R-:W0:Y:S01]  /*00d0*/  LDC.64 R2, c[0x0][0x380] ;  /* 0x0000e000ff027b82 */ /* 0x000e220000000a00 */
[----:B------:R-:W1:Y:S01]  /*00e0*/  LDCU.64 UR4, c[0x0][0x358] ;  /* 0x00006b00ff0477ac */ /* 0x000e620008000a00 */
[----:B------:R-:W-:-:S06]  /*00f0*/  IMAD R7, R0, UR6, R5 ;  /* 0x0000000600077c24 */ /* 0x000fcc000f8e0205 */
[----:B------:R-:W2:Y:S01]  /*0100*/  LDC.64 R4, c[0x0][0x390] ;  /* 0x0000e400ff047b82 */ /* 0x000ea20000000a00 */
[----:B0-----:R-:W-:-:S06]  /*0110*/  IMAD.WIDE R2, R7, 0x4, R2 ;  /* 0x0000000407027825 */ /* 0x001fcc00078e0202 */
[----:B-1----:R-:W3:Y:S01]  /*0120*/  LDG.E R2, desc[UR4][R2.64] ;  /* 0x0000000402027981 */ /* 0x002ee2000c1e1900 */
[----:B------:R-:W-:Y:S01]  /*0130*/  BSSY.RECONVERGENT B0, `(.L_x_0) ;  /* 0x000000a000007945 */ /* 0x000fe20003800200 */
[----:B------:R-:W-:Y:S02]  /*0140*/  HFMA2 R9, -RZ, RZ, 0, 5.9604644775390625e-08 ;  /* 0x00000001ff097431 */ /* 0x000fe400000001ff */
[----:B--2---:R-:W-:Y:S01]  /*0150*/  IMAD.WIDE R4, R7, 0x4, R4 ;  /* 0x0000000407047825 */ /* 0x004fe200078e0204 */
[----:B---3--:R-:W-:-:S13]  /*0160*/  ISETP.NE.AND P0, PT, R2, RZ, PT ;  /* 0x000000ff0200720c */ /* 0x008fda0003f05270 */
[----:B------:R-:W-:Y:S05]  /*0170*/  @P0 BRA `(.L_x_1) ;  /* 0x0000000000140947 */ /* 0x000fea0003800000 */
[----:B------:R-:W0:Y:S02]  /*0180*/  LDC.64 R2, c[0x0][0x388] ;  /* 0x0000e200ff027b82 */ /* 0x000e240000000a00 */
[----:B0-----:R-:W-:-:S06]  /*0190*/  IMAD.WIDE R2, R7, 0x4, R2 ;  /* 0x0000000407027825 */ /* 0x001fcc00078e0202 */
[----:B------:R-:W2:Y:S02]  /*01a0*/  LDG.E R2, desc[UR4][R2.64] ;  /* 0x0000000402027981 */ /* 0x000ea4000c1e1900 */
[----:B--2---:R-:W-:-:S04]  /*01b0*/  ISETP.NE.AND P0, PT, R2, RZ, PT ;  /* 0x000000ff0200720c */ /* 0x004fc80003f05270 */
[----:B------:R-:W-:-:S09]  /*01c0*/  SEL R9, RZ, 0x1, !P0 ;  /* 0x00000001ff097807 */ /* 0x000fd20004000000 */
.L_x_1:
[----:B------:R-:W-:Y:S05]  /*01d0*/  BSYNC.RECONVERGENT B0 ;  /* 0x0000000000007941 */ /* 0x000fea0003800200 */
.L_x_0:
[----:B------:R-:W-:Y:S01]  /*01e0*/  STG.E desc[UR4][R4.64], R9 ;  /* 0x0000000904007986 */ /* 0x000fe2000c101904 */
[----:B------:R-:W-:Y:S05]  /*01f0*/  EXIT ;  /* 0x000000000000794d */ /* 0x000fea0003800000 */
.L_x_2:
[----:B------:R-:W-:-:S00]  /*0200*/  BRA `(.L_x_2) ;  /* 0xfffffffc00fc7947 */ /* 0x000fc0000383ffff */
[----:B------:R-:W-:-:S00]  /*0210*/  NOP ;  /* 0x0000000000007918 */ /* 0x000fc00000000000 */
        /* <DEDUP_REMOVED lines=14> */
.L_x_3:


//--------------------- .nv.shared.reserved.0     --------------------------
	.section	.nv.shared.reserved.0,"aw",@nobits
	.weak		__nv_reservedSMEM_offset_0_alias
	.size		__nv_reservedSMEM_offset_0_alias, 0, 64
	.other		__nv_reservedSMEM_offset_0_alias,@"STO_CUDA_RESERVED_SHARED STV_DEFAULT"
__nv_reservedSMEM_offset_0_alias:
	.zero		0
	.zero		64


//--------------------- .nv.constant0._Z22bitwise_or_bool_kernelPKjS0_Pjii --------------------------
	.section	.nv.constant0._Z22bitwise_or_bool_kernelPKjS0_Pjii,"a",@progbits
	.sectionflags	@""
	.align	4
.nv.constant0._Z22bitwise_or_bool_kernelPKjS0_Pjii:
	.zero		928


//--------------------- SYMBOLS --------------------------

	.type		.nv.reservedSmem.offset0,@object
	.size		.nv.reservedSmem.offset0,0x4
